	.headerflags	@"EF_CUDA_TEXMODE_UNIFIED EF_CUDA_64BIT_ADDRESS EF_CUDA_ACCELERATORS EF_CUDA_SM90 EF_CUDA_VIRTUAL_SM(EF_CUDA_SM90)"
	.elftype	@"ET_EXEC"


//--------------------- .nv.info                  --------------------------
	.section	.nv.info,"",@"SHT_CUDA_INFO"
	.align	4


	//----- nvinfo : EIATTR_REGCOUNT
	.align		4
        /*0000*/ 	.byte	0x04, 0x2f
        /*0002*/ 	.short	(.L_3 - .L_2)
	.align		4
.L_2:
        /*0004*/ 	.word	index@(triton_poi_fused__native_batch_norm_legit_no_training_add_div_hardtanh_mul_32)
        /*0008*/ 	.word	0x00000012


	//----- nvinfo : EIATTR_MIN_STACK_SIZE
	.align		4
.L_3:
        /*000c*/ 	.byte	0x04, 0x12
        /*000e*/ 	.short	(.L_5 - .L_4)
	.align		4
.L_4:
        /*0010*/ 	.word	index@(triton_poi_fused__native_batch_norm_legit_no_training_add_div_hardtanh_mul_32)
        /*0014*/ 	.word	0x00000000


	//----- nvinfo : EIATTR_FRAME_SIZE
	.align		4
.L_5:
        /*0018*/ 	.byte	0x04, 0x11
        /*001a*/ 	.short	(.L_7 - .L_6)
	.align		4
.L_6:
        /*001c*/ 	.word	index@(triton_poi_fused__native_batch_norm_legit_no_training_add_div_hardtanh_mul_32)
        /*0020*/ 	.word	0x00000000


	//----- nvinfo : EIATTR_MIN_STACK_SIZE
	.align		4
.L_7:
        /*0024*/ 	.byte	0x04, 0x12
        /*0026*/ 	.short	(.L_9 - .L_8)
	.align		4
.L_8:
        /*0028*/ 	.word	index@(triton_poi_fused__native_batch_norm_legit_no_training_add_div_hardtanh_mul_32)
        /*002c*/ 	.word	0x00000000
.L_9:


//--------------------- .nv.info.triton_poi_fused__native_batch_norm_legit_no_training_add_div_hardtanh_mul_32 --------------------------
	.section	.nv.info.triton_poi_fused__native_batch_norm_legit_no_training_add_div_hardtanh_mul_32,"",@"SHT_CUDA_INFO"
	.sectionflags	@""
	.align	4


	//----- nvinfo : EIATTR_CUDA_API_VERSION
	.align		4
        /*0000*/ 	.byte	0x04, 0x37
        /*0002*/ 	.short	(.L_11 - .L_10)
.L_10:
        /*0004*/ 	.word	0x0000007c


	//----- nvinfo : EIATTR_KPARAM_INFO
	.align		4
.L_11:
        /*0008*/ 	.byte	0x04, 0x17
        /*000a*/ 	.short	(.L_13 - .L_12)
.L_12:
        /*000c*/ 	.word	0x00000000
        /*0010*/ 	.short	0x0006
        /*0012*/ 	.short	0x0030
        /*0014*/ 	.byte	0x00, 0xf0, 0x11, 0x00


	//----- nvinfo : EIATTR_KPARAM_INFO
	.align		4
.L_13:
        /*0018*/ 	.byte	0x04, 0x17
        /*001a*/ 	.short	(.L_15 - .L_14)
.L_14:
        /*001c*/ 	.word	0x00000000
        /*0020*/ 	.short	0x0005
        /*0022*/ 	.short	0x0028
        /*0024*/ 	.byte	0x00, 0xf4, 0x21, 0x00


	//----- nvinfo : EIATTR_KPARAM_INFO
	.align		4
.L_15:
        /*0028*/ 	.byte	0x04, 0x17
        /*002a*/ 	.short	(.L_17 - .L_16)
.L_16:
        /*002c*/ 	.word	0x00000000
        /*0030*/ 	.short	0x0004
        /*0032*/ 	.short	0x0020
        /*0034*/ 	.byte	0x00, 0xf4, 0x21, 0x00


	//----- nvinfo : EIATTR_KPARAM_INFO
	.align		4
.L_17:
        /*0038*/ 	.byte	0x04, 0x17
        /*003a*/ 	.short	(.L_19 - .L_18)
.L_18:
        /*003c*/ 	.word	0x00000000
        /*0040*/ 	.short	0x0003
        /*0042*/ 	.short	0x0018
        /*0044*/ 	.byte	0x00, 0xf4, 0x21, 0x00


	//----- nvinfo : EIATTR_KPARAM_INFO
	.align		4
.L_19:
        /*0048*/ 	.byte	0x04, 0x17
        /*004a*/ 	.short	(.L_21 - .L_20)
.L_20:
        /*004c*/ 	.word	0x00000000
        /*0050*/ 	.short	0x0002
        /*0052*/ 	.short	0x0010
        /*0054*/ 	.byte	0x00, 0xf4, 0x21, 0x00


	//----- nvinfo : EIATTR_KPARAM_INFO
	.align		4
.L_21:
        /*0058*/ 	.byte	0x04, 0x17
        /*005a*/ 	.short	(.L_23 - .L_22)
.L_22:
        /*005c*/ 	.word	0x00000000
        /*0060*/ 	.short	0x0001
        /*0062*/ 	.short	0x0008
        /*0064*/ 	.byte	0x00, 0xf4, 0x21, 0x00


	//----- nvinfo : EIATTR_KPARAM_INFO
	.align		4
.L_23:
        /*0068*/ 	.byte	0x04, 0x17
        /*006a*/ 	.short	(.L_25 - .L_24)
.L_24:
        /*006c*/ 	.word	0x00000000
        /*0070*/ 	.short	0x0000
        /*0072*/ 	.short	0x0000
        /*0074*/ 	.byte	0x00, 0xf4, 0x21, 0x00


	//----- nvinfo : EIATTR_SPARSE_MMA_MASK
	.align		4
.L_25:
        /*0078*/ 	.byte	0x03, 0x50
        /*007a*/ 	.short	0x0000


	//----- nvinfo : EIATTR_MAXREG_COUNT
	.align		4
        /*007c*/ 	.byte	0x03, 0x1b
        /*007e*/ 	.short	0x00ff


	//----- nvinfo : EIATTR_EXIT_INSTR_OFFSETS
	.align		4
        /*0080*/ 	.byte	0x04, 0x1c
        /*0082*/ 	.short	(.L_27 - .L_26)


	//   ....[0]....
.L_26:
        /*0084*/ 	.word	0x00000350


	//   ....[1]....
        /*0088*/ 	.word	0x00000370


	//----- nvinfo : EIATTR_REQNTID
	.align		4
.L_27:
        /*008c*/ 	.byte	0x04, 0x10
        /*008e*/ 	.short	(.L_29 - .L_28)
.L_28:
        /*0090*/ 	.word	0x00000080
        /*0094*/ 	.word	0x00000001
        /*0098*/ 	.word	0x00000001


	//----- nvinfo : EIATTR_CBANK_PARAM_SIZE
	.align		4
.L_29:
        /*009c*/ 	.byte	0x03, 0x19
        /*009e*/ 	.short	0x0034


	//----- nvinfo : EIATTR_PARAM_CBANK
	.align		4
        /*00a0*/ 	.byte	0x04, 0x0a
        /*00a2*/ 	.short	(.L_31 - .L_30)
	.align		4
.L_30:
        /*00a4*/ 	.word	index@(.nv.constant0.triton_poi_fused__native_batch_norm_legit_no_training_add_div_hardtanh_mul_32)
        /*00a8*/ 	.short	0x0210
        /*00aa*/ 	.short	0x0034


	//----- nvinfo : EIATTR_SW_WAR
	.align		4
.L_31:
        /*00ac*/ 	.byte	0x04, 0x36
        /*00ae*/ 	.short	(.L_33 - .L_32)
.L_32:
        /*00b0*/ 	.word	0x00000008
.L_33:


//--------------------- .nv.callgraph             --------------------------
	.section	.nv.callgraph,"",@"SHT_CUDA_CALLGRAPH"
	.align	4
	.sectionentsize	8
	.align		4
        /*0000*/ 	.word	0x00000000
	.align		4
        /*0004*/ 	.word	0xffffffff
	.align		4
        /*0008*/ 	.word	0x00000000
	.align		4
        /*000c*/ 	.word	0xfffffffe
	.align		4
        /*0010*/ 	.word	0x00000000
	.align		4
        /*0014*/ 	.word	0xfffffffd
	.align		4
        /*0018*/ 	.word	0x00000000
	.align		4
        /*001c*/ 	.word	0xfffffffc


//--------------------- .nv.constant4             --------------------------
	.section	.nv.constant4,"a",@progbits
	.align	8
	.align		8
.nv.constant4:
        /*0000*/ 	.dword	_$_str
	.align		8
        /*0008*/ 	.dword	_$_str_$_2


//--------------------- .text.triton_poi_fused__native_batch_norm_legit_no_training_add_div_hardtanh_mul_32 --------------------------
	.section	.text.triton_poi_fused__native_batch_norm_legit_no_training_add_div_hardtanh_mul_32,"ax",@progbits
	.align	128
        .global         triton_poi_fused__native_batch_norm_legit_no_training_add_div_hardtanh_mul_32
        .type           triton_poi_fused__native_batch_norm_legit_no_training_add_div_hardtanh_mul_32,@function
        .size           triton_poi_fused__native_batch_norm_legit_no_training_add_div_hardtanh_mul_32,(.L_x_1 - triton_poi_fused__native_batch_norm_legit_no_training_add_div_hardtanh_mul_32)
        .other          triton_poi_fused__native_batch_norm_legit_no_training_add_div_hardtanh_mul_32,@"STO_CUDA_ENTRY STV_DEFAULT"
triton_poi_fused__native_batch_norm_legit_no_training_add_div_hardtanh_mul_32:
.text.triton_poi_fused__native_batch_norm_legit_no_training_add_div_hardtanh_mul_32:
[----:B------:R-:W0:Y:S01]  /*0000*/  LDC R1, c[0x0][0x28] ;  /* 0x00000a00ff017b82 */ /* 0x000e220000000800 */
[----:B------:R-:W1:Y:S07]  /*0010*/  S2R R0, SR_TID.X ;  /* 0x0000000000007919 */ /* 0x000e6e0000002100 */
[----:B------:R-:W2:Y:S01]  /*0020*/  LDC.64 R6, c[0x0][0x228] ;  /* 0x00008a00ff067b82 */ /* 0x000ea20000000a00 */
[----:B------:R-:W-:Y:S01]  /*0030*/  CS2R R14, SRZ ;  /* 0x00000000000e7805 */ /* 0x000fe2000001ff00 */
[----:B------:R-:W-:Y:S01]  /*0040*/  ULDC.64 UR4, c[0x0][0x208] ;  /* 0x0000820000047ab9 */ /* 0x000fe20000000a00 */
[----:B------:R-:W3:Y:S05]  /*0050*/  S2R R3, SR_CTAID.X ;  /* 0x0000000000037919 */ /* 0x000eea0000002500 */
[----:B------:R-:W4:Y:S08]  /*0060*/  LDC.64 R4, c[0x0][0x220] ;  /* 0x00008800ff047b82 */ /* 0x000f300000000a00 */
[----:B------:R-:W5:Y:S08]  /*0070*/  LDC.64 R8, c[0x0][0x230] ;  /* 0x00008c00ff087b82 */ /* 0x000f700000000a00 */
[----:B------:R-:W5:Y:S01]  /*0080*/  LDC.64 R10, c[0x0][0x238] ;  /* 0x00008e00ff0a7b82 */ /* 0x000f620000000a00 */
[----:B-1----:R-:W-:-:S04]  /*0090*/  LOP3.LUT R0, R0, 0x7f, RZ, 0xc0, !PT ;  /* 0x0000007f00007812 */ /* 0x002fc800078ec0ff */
[----:B---3--:R-:W-:-:S04]  /*00a0*/  LEA R0, R3, R0, 0x7 ;  /* 0x0000000003007211 */ /* 0x008fc800078e38ff */
[C---:B------:R-:W-:Y:S01]  /*00b0*/  ISETP.GE.AND P0, PT, R0.reuse, 0x2400, PT ;  /* 0x000024000000780c */ /* 0x040fe20003f06270 */
[----:B------:R-:W-:-:S05]  /*00c0*/  IMAD.HI R2, R0, 0x38e38e39, RZ ;  /* 0x38e38e3900027827 */ /* 0x000fca00078e02ff */
[----:B------:R-:W-:-:S04]  /*00d0*/  SHF.R.U32.HI R3, RZ, 0x1f, R2 ;  /* 0x0000001fff037819 */ /* 0x000fc80000011602 */
[----:B------:R-:W-:-:S05]  /*00e0*/  LEA.HI.SX32 R3, R2, R3, 0x1b ;  /* 0x0000000302037211 */ /* 0x000fca00078fdaff */
[----:B------:R-:W-:Y:S02]  /*00f0*/  IMAD R13, R3, -0x90, R0 ;  /* 0xffffff70030d7824 */ /* 0x000fe400078e0200 */
[----:B------:R-:W1:Y:S02]  /*0100*/  LDC.64 R2, c[0x0][0x218] ;  /* 0x00008600ff027b82 */ /* 0x000e640000000a00 */
[----:B--2---:R-:W-:-:S05]  /*0110*/  IMAD.WIDE R6, R13, 0x4, R6 ;  /* 0x000000040d067825 */ /* 0x004fca00078e0206 */
[----:B------:R5:W2:Y:S01]  /*0120*/  @!P0 LDG.E.EL R14, desc[UR4][R6.64] ;  /* 0x00000004060e8981 */ /* 0x000aa2000c2e1900 */
[----:B------:R-:W-:Y:S01]  /*0130*/  HFMA2.MMA R12, -RZ, RZ, 0, 0 ;  /* 0x00000000ff0c7435 */ /* 0x000fe200000001ff */
[----:B----4-:R-:W-:-:S05]  /*0140*/  IMAD.WIDE R4, R13, 0x4, R4 ;  /* 0x000000040d047825 */ /* 0x010fca00078e0204 */
[----:B------:R-:W3:Y:S01]  /*0150*/  @!P0 LDG.E.EL R15, desc[UR4][R4.64] ;  /* 0x00000004040f8981 */ /* 0x000ee2000c2e1900 */
[----:B-----5:R-:W-:-:S04]  /*0160*/  IMAD.WIDE R6, R13, 0x4, R8 ;  /* 0x000000040d067825 */ /* 0x020fc800078e0208 */
[----:B-1----:R-:W-:-:S04]  /*0170*/  IMAD.WIDE R2, R0, 0x4, R2 ;  /* 0x0000000400027825 */ /* 0x002fc800078e0202 */
[----:B0-----:R-:W-:Y:S01]  /*0180*/  IMAD.WIDE R8, R13, 0x4, R10 ;  /* 0x000000040d087825 */ /* 0x001fe200078e020a */
[----:B------:R0:W3:Y:S01]  /*0190*/  @!P0 LDG.E R12, desc[UR4][R2.64] ;  /* 0x00000004020c8981 */ /* 0x0000e2000c1e1900 */
[----:B------:R-:W-:-:S06]  /*01a0*/  CS2R R10, SRZ ;  /* 0x00000000000a7805 */ /* 0x000fcc000001ff00 */
[----:B------:R-:W4:Y:S04]  /*01b0*/  @!P0 LDG.E.EL R10, desc[UR4][R6.64] ;  /* 0x00000004060a8981 */ /* 0x000f28000c2e1900 */
[----:B------:R-:W4:Y:S01]  /*01c0*/  @!P0 LDG.E.EL R11, desc[UR4][R8.64] ;  /* 0x00000004080b8981 */ /* 0x000f22000c2e1900 */
[----:B0-----:R-:W-:Y:S01]  /*01d0*/  MOV R2, 0x3e800000 ;  /* 0x3e80000000027802 */ /* 0x001fe20000000f00 */
[----:B--2---:R-:W-:-:S04]  /*01e0*/  FADD R14, R14, 9.9999997473787516356e-06 ;  /* 0x3727c5ac0e0e7421 */ /* 0x004fc80000000000 */
[----:B------:R-:W0:Y:S02]  /*01f0*/  MUFU.SQRT R13, R14 ;  /* 0x0000000e000d7308 */ /* 0x000e240000002000 */
[C---:B0-----:R-:W-:Y:S02]  /*0200*/  FSETP.GT.AND P1, PT, R13.reuse, 8.50705917302346158658e+37, PT ;  /* 0x7e8000000d00780b */ /* 0x041fe40003f24000 */
[----:B------:R-:W-:-:S11]  /*0210*/  FSETP.GEU.AND P2, PT, R13, 1.175494350822287508e-38, PT ;  /* 0x008000000d00780b */ /* 0x000fd60003f4e000 */
[----:B------:R-:W-:-:S04]  /*0220*/  @P1 FMUL R13, R13, 0.25 ;  /* 0x3e8000000d0d1820 */ /* 0x000fc80000400000 */
[----:B------:R-:W-:-:S06]  /*0230*/  @!P2 FMUL R13, R13, 16777216 ;  /* 0x4b8000000d0da820 */ /* 0x000fcc0000400000 */
[----:B------:R-:W0:Y:S01]  /*0240*/  MUFU.RCP R13, R13 ;  /* 0x0000000d000d7308 */ /* 0x000e220000001000 */
[----:B------:R-:W-:Y:S01]  /*0250*/  FSEL R2, R2, 1, P1 ;  /* 0x3f80000002027808 */ /* 0x000fe20000800000 */
[----:B---3--:R-:W-:-:S04]  /*0260*/  FADD R12, -R15, R12 ;  /* 0x0000000c0f0c7221 */ /* 0x008fc80000000100 */
[----:B------:R-:W-:-:S04]  /*0270*/  @!P2 FMUL R2, R2, 16777216 ;  /* 0x4b8000000202a820 */ /* 0x000fc80000400000 */
[----:B0-----:R-:W-:-:S04]  /*0280*/  FMUL R3, R13, R2 ;  /* 0x000000020d037220 */ /* 0x001fc80000400000 */
[----:B------:R-:W-:Y:S02]  /*0290*/  FMUL R12, R12, R3 ;  /* 0x000000030c0c7220 */ /* 0x000fe40000400000 */
[----:B------:R-:W0:Y:S02]  /*02a0*/  LDC.64 R2, c[0x0][0x210] ;  /* 0x00008400ff027b82 */ /* 0x000e240000000a00 */
[----:B----4-:R-:W-:-:S04]  /*02b0*/  FFMA R10, R12, R10, R11 ;  /* 0x0000000a0c0a7223 */ /* 0x010fc8000000000b */
[----:B------:R-:W-:-:S05]  /*02c0*/  FADD R4, R10, 3 ;  /* 0x404000000a047421 */ /* 0x000fca0000000000 */
[----:B------:R-:W-:-:S04]  /*02d0*/  FSETP.GTU.AND P1, PT, R4, RZ, PT ;  /* 0x000000ff0400720b */ /* 0x000fc80003f2c000 */
[----:B------:R-:W-:-:S04]  /*02e0*/  FSEL R4, R4, RZ, P1 ;  /* 0x000000ff04047208 */ /* 0x000fc80000800000 */
[C---:B------:R-:W-:Y:S01]  /*02f0*/  FSETP.GEU.AND P2, PT, R4.reuse, 6, PT ;  /* 0x40c000000400780b */ /* 0x040fe20003f4e000 */
[C---:B------:R-:W-:Y:S01]  /*0300*/  FMUL R5, R4.reuse, 0.16666667163372039795 ;  /* 0x3e2aaaab04057820 */ /* 0x040fe20000400000 */
[----:B------:R-:W-:Y:S01]  /*0310*/  FSETP.NAN.AND P1, PT, R4, R4, PT ;  /* 0x000000040400720b */ /* 0x000fe20003f28000 */
[----:B0-----:R-:W-:-:S10]  /*0320*/  IMAD.WIDE R2, R0, 0x4, R2 ;  /* 0x0000000400027825 */ /* 0x001fd400078e0202 */
[----:B------:R-:W-:-:S05]  /*0330*/  @P2 FSEL R5, R5, 1, P1 ;  /* 0x3f80000005052808 */ /* 0x000fca0000800000 */
[----:B------:R-:W-:Y:S01]  /*0340*/  FMUL R5, R10, R5 ;  /* 0x000000050a057220 */ /* 0x000fe20000400000 */
[----:B------:R-:W-:Y:S06]  /*0350*/  @P0 EXIT ;  /* 0x000000000000094d */ /* 0x000fec0003800000 */
[----:B------:R-:W-:Y:S01]  /*0360*/  STG.E desc[UR4][R2.64], R5 ;  /* 0x0000000502007986 */ /* 0x000fe2000c101904 */
[----:B------:R-:W-:Y:S05]  /*0370*/  EXIT ;  /* 0x000000000000794d */ /* 0x000fea0003800000 */
.L_x_0:
[----:B------:R-:W-:-:S00]  /*0380*/  BRA `(.L_x_0) ;  /* 0xfffffffc00fc7947 */ /* 0x000fc0000383ffff */
[----:B------:R-:W-:-:S00]  /*0390*/  NOP ;  /* 0x0000000000007918 */ /* 0x000fc00000000000 */
        /* <DEDUP_REMOVED lines=14> */
.L_x_1:


//--------------------- .nv.global.init           --------------------------
	.section	.nv.global.init,"aw",@progbits
.nv.global.init:
	.type		_$_str,@object
	.size		_$_str,(_$_str_$_2 - _$_str)
_$_str:
        /*0000*/ 	.byte	0x5f, 0x5f, 0x43, 0x55, 0x44, 0x41, 0x5f, 0x46, 0x54, 0x5a, 0x00
	.type		_$_str_$_2,@object
	.size		_$_str_$_2,(.L_1 - _$_str_$_2)
_$_str_$_2:
        /*000b*/ 	.byte	0x5f, 0x5f, 0x43, 0x55, 0x44, 0x41, 0x5f, 0x50, 0x52, 0x45, 0x43, 0x5f, 0x53, 0x51, 0x52, 0x54
        /*001b*/ 	.byte	0x00
.L_1:


//--------------------- .nv.constant0.triton_poi_fused__native_batch_norm_legit_no_training_add_div_hardtanh_mul_32 --------------------------
	.section	.nv.constant0.triton_poi_fused__native_batch_norm_legit_no_training_add_div_hardtanh_mul_32,"a",@progbits
	.sectionflags	@""
	.align	4
.nv.constant0.triton_poi_fused__native_batch_norm_legit_no_training_add_div_hardtanh_mul_32:
	.zero		580
